//
// Generated by NVIDIA NVVM Compiler
//
// Compiler Build ID: CL-36424714
// Cuda compilation tools, release 13.0, V13.0.88
// Based on NVVM 20.0.0
//

.version 9.0
.target sm_100
.address_size 64

	// .globl	_Z15matrixAddKernelPKfS0_Pfii

.visible .entry _Z15matrixAddKernelPKfS0_Pfii(
	.param .u64 .ptr .align 1 _Z15matrixAddKernelPKfS0_Pfii_param_0,
	.param .u64 .ptr .align 1 _Z15matrixAddKernelPKfS0_Pfii_param_1,
	.param .u64 .ptr .align 1 _Z15matrixAddKernelPKfS0_Pfii_param_2,
	.param .u32 _Z15matrixAddKernelPKfS0_Pfii_param_3,
	.param .u32 _Z15matrixAddKernelPKfS0_Pfii_param_4
)
{
	.reg .pred 	%p<4>;
	.reg .b32 	%r<12>;
	.reg .b32 	%f<4>;
	.reg .b64 	%rd<11>;

	ld.param.u64 	%rd1, [_Z15matrixAddKernelPKfS0_Pfii_param_0];
	ld.param.u64 	%rd2, [_Z15matrixAddKernelPKfS0_Pfii_param_1];
	ld.param.u64 	%rd3, [_Z15matrixAddKernelPKfS0_Pfii_param_2];
	ld.param.u32 	%r4, [_Z15matrixAddKernelPKfS0_Pfii_param_3];
	ld.param.u32 	%r3, [_Z15matrixAddKernelPKfS0_Pfii_param_4];
	mov.u32 	%r5, %ctaid.y;
	mov.u32 	%r6, %ntid.y;
	mov.u32 	%r7, %tid.y;
	mad.lo.s32 	%r1, %r5, %r6, %r7;
	mov.u32 	%r8, %ctaid.x;
	mov.u32 	%r9, %ntid.x;
	mov.u32 	%r10, %tid.x;
	mad.lo.s32 	%r2, %r8, %r9, %r10;
	setp.ge.s32 	%p1, %r1, %r4;
	setp.ge.s32 	%p2, %r2, %r3;
	or.pred  	%p3, %p1, %p2;
	@%p3 bra 	$L__BB0_2;
	cvta.to.global.u64 	%rd4, %rd1;
	cvta.to.global.u64 	%rd5, %rd2;
	cvta.to.global.u64 	%rd6, %rd3;
	mad.lo.s32 	%r11, %r3, %r1, %r2;
	mul.wide.s32 	%rd7, %r11, 4;
	add.s64 	%rd8, %rd4, %rd7;
	ld.global.f32 	%f1, [%rd8];
	add.s64 	%rd9, %rd5, %rd7;
	ld.global.f32 	%f2, [%rd9];
	add.f32 	%f3, %f1, %f2;
	add.s64 	%rd10, %rd6, %rd7;
	st.global.f32 	[%rd10], %f3;
$L__BB0_2:
	ret;

}


// ===== COMPILED SASS (sm_100) =====

	.target	sm_100

	.elftype	@"ET_EXEC"


//--------------------- .note.nv.tkinfo           --------------------------
	.section	.note.nv.tkinfo,"",@"SHT_NOTE"
	.sectionflags	@"SHF_NOTE_NV_TKINFO"
	.tkinfo
        /*0018*/ 	.word	0x00000002
        /*0030*/ 	.string	""
        /*0030*/ 	.string	"ptxas"
        /*0030*/ 	.string	"Cuda compilation tools, release 13.0, V13.0.88"
        /*0030*/ 	.string	"Build cuda_13.0.r13.0/compiler.36424714_0"
        /*0030*/ 	.string	"-arch sm_100 -m 64 "



//--------------------- .note.nv.cuinfo           --------------------------
	.section	.note.nv.cuinfo,"",@"SHT_NOTE"
	.sectionflags	@"SHF_NOTE_NV_CUINFO"
        /*0018*/ 	.short	0x0002
        /*001a*/ 	.short	0x0064
        /*001c*/ 	.short	0x0082
	.zero		2


//--------------------- .nv.info                  --------------------------
	.section	.nv.info,"",@"SHT_CUDA_INFO"
	.align	4


	//----- nvinfo : EIATTR_REGCOUNT
	.align		4
        /*0000*/ 	.byte	0x04, 0x2f
        /*0002*/ 	.short	(.L_1 - .L_0)
	.align		4
.L_0:
        /*0004*/ 	.word	index@(_Z15matrixAddKernelPKfS0_Pfii)
        /*0008*/ 	.word	0x0000000c


	//----- nvinfo : EIATTR_FRAME_SIZE
	.align		4
.L_1:
        /*000c*/ 	.byte	0x04, 0x11
        /*000e*/ 	.short	(.L_3 - .L_2)
	.align		4
.L_2:
        /*0010*/ 	.word	index@(_Z15matrixAddKernelPKfS0_Pfii)
        /*0014*/ 	.word	0x00000000


	//----- nvinfo : EIATTR_MIN_STACK_SIZE
	.align		4
.L_3:
        /*0018*/ 	.byte	0x04, 0x12
        /*001a*/ 	.short	(.L_5 - .L_4)
	.align		4
.L_4:
        /*001c*/ 	.word	index@(_Z15matrixAddKernelPKfS0_Pfii)
        /*0020*/ 	.word	0x00000000
.L_5:


//--------------------- .nv.compat                --------------------------
	.section	.nv.compat,"",@"SHT_CUDA_COMPAT_INFO"
	.align	4
        /*0000*/ 	.byte	0x02, 0x09, 0x00, 0x00, 0x02, 0x02, 0x01, 0x00, 0x02, 0x05, 0x05, 0x00, 0x03, 0x07, 0x01, 0x01
        /*0010*/ 	.byte	0x02, 0x03, 0x00, 0x00, 0x02, 0x06, 0x01, 0x00, 0x04, 0x0b, 0x08, 0x00, 0x09, 0x00, 0x00, 0x00
        /*0020*/ 	.byte	0x00, 0x00, 0x00, 0x00


//--------------------- .nv.info._Z15matrixAddKernelPKfS0_Pfii --------------------------
	.section	.nv.info._Z15matrixAddKernelPKfS0_Pfii,"",@"SHT_CUDA_INFO"
	.sectionflags	@""
	.align	4


	//----- nvinfo : EIATTR_CUDA_API_VERSION
	.align		4
        /*0000*/ 	.byte	0x04, 0x37
        /*0002*/ 	.short	(.L_7 - .L_6)
.L_6:
        /*0004*/ 	.word	0x00000082


	//----- nvinfo : EIATTR_KPARAM_INFO
	.align		4
.L_7:
        /*0008*/ 	.byte	0x04, 0x17
        /*000a*/ 	.short	(.L_9 - .L_8)
.L_8:
        /*000c*/ 	.word	0x00000000
        /*0010*/ 	.short	0x0004
        /*0012*/ 	.short	0x001c
        /*0014*/ 	.byte	0x00, 0xf0, 0x11, 0x00


	//----- nvinfo : EIATTR_KPARAM_INFO
	.align		4
.L_9:
        /*0018*/ 	.byte	0x04, 0x17
        /*001a*/ 	.short	(.L_11 - .L_10)
.L_10:
        /*001c*/ 	.word	0x00000000
        /*0020*/ 	.short	0x0003
        /*0022*/ 	.short	0x0018
        /*0024*/ 	.byte	0x00, 0xf0, 0x11, 0x00


	//----- nvinfo : EIATTR_KPARAM_INFO
	.align		4
.L_11:
        /*0028*/ 	.byte	0x04, 0x17
        /*002a*/ 	.short	(.L_13 - .L_12)
.L_12:
        /*002c*/ 	.word	0x00000000
        /*0030*/ 	.short	0x0002
        /*0032*/ 	.short	0x0010
        /*0034*/ 	.byte	0x00, 0xf5, 0x21, 0x00


	//----- nvinfo : EIATTR_KPARAM_INFO
	.align		4
.L_13:
        /*0038*/ 	.byte	0x04, 0x17
        /*003a*/ 	.short	(.L_15 - .L_14)
.L_14:
        /*003c*/ 	.word	0x00000000
        /*0040*/ 	.short	0x0001
        /*0042*/ 	.short	0x0008
        /*0044*/ 	.byte	0x00, 0xf5, 0x21, 0x00


	//----- nvinfo : EIATTR_KPARAM_INFO
	.align		4
.L_15:
        /*0048*/ 	.byte	0x04, 0x17
        /*004a*/ 	.short	(.L_17 - .L_16)
.L_16:
        /*004c*/ 	.word	0x00000000
        /*0050*/ 	.short	0x0000
        /*0052*/ 	.short	0x0000
        /*0054*/ 	.byte	0x00, 0xf5, 0x21, 0x00


	//----- nvinfo : EIATTR_SPARSE_MMA_MASK
	.align		4
.L_17:
        /*0058*/ 	.byte	0x03, 0x50
        /*005a*/ 	.short	0x0000


	//----- nvinfo : EIATTR_MAXREG_COUNT
	.align		4
        /*005c*/ 	.byte	0x03, 0x1b
        /*005e*/ 	.short	0x00ff


	//----- nvinfo : EIATTR_MERCURY_ISA_VERSION
	.align		4
        /*0060*/ 	.byte	0x03, 0x5f
        /*0062*/ 	.short	0x0101


	//----- nvinfo : EIATTR_VRC_CTA_INIT_COUNT
	.align		4
        /*0064*/ 	.byte	0x02, 0x4a
	.zero		1
	.zero		1


	//----- nvinfo : EIATTR_EXIT_INSTR_OFFSETS
	.align		4
        /*0068*/ 	.byte	0x04, 0x1c
        /*006a*/ 	.short	(.L_19 - .L_18)


	//   ....[0]....
.L_18:
        /*006c*/ 	.word	0x000000c0


	//   ....[1]....
        /*0070*/ 	.word	0x00000190


	//----- nvinfo : EIATTR_CBANK_PARAM_SIZE
	.align		4
.L_19:
        /*0074*/ 	.byte	0x03, 0x19
        /*0076*/ 	.short	0x0020


	//----- nvinfo : EIATTR_PARAM_CBANK
	.align		4
        /*0078*/ 	.byte	0x04, 0x0a
        /*007a*/ 	.short	(.L_21 - .L_20)
	.align		4
.L_20:
        /*007c*/ 	.word	index@(.nv.constant0._Z15matrixAddKernelPKfS0_Pfii)
        /*0080*/ 	.short	0x0380
        /*0082*/ 	.short	0x0020


	//----- nvinfo : EIATTR_SW_WAR
	.align		4
.L_21:
        /*0084*/ 	.byte	0x04, 0x36
        /*0086*/ 	.short	(.L_23 - .L_22)
.L_22:
        /*0088*/ 	.word	0x00000008
.L_23:


//--------------------- .nv.callgraph             --------------------------
	.section	.nv.callgraph,"",@"SHT_CUDA_CALLGRAPH"
	.align	4
	.sectionentsize	8
	.align		4
        /*0000*/ 	.word	0x00000000
	.align		4
        /*0004*/ 	.word	0xffffffff
	.align		4
        /*0008*/ 	.word	0x00000000
	.align		4
        /*000c*/ 	.word	0xfffffffe
	.align		4
        /*0010*/ 	.word	0x00000000
	.align		4
        /*0014*/ 	.word	0xfffffffd
	.align		4
        /*0018*/ 	.word	0x00000000
	.align		4
        /*001c*/ 	.word	0xfffffffc


//--------------------- .text._Z15matrixAddKernelPKfS0_Pfii --------------------------
	.section	.text._Z15matrixAddKernelPKfS0_Pfii,"ax",@progbits
	.align	128
        .global         _Z15matrixAddKernelPKfS0_Pfii
        .type           _Z15matrixAddKernelPKfS0_Pfii,@function
        .size           _Z15matrixAddKernelPKfS0_Pfii,(.L_x_1 - _Z15matrixAddKernelPKfS0_Pfii)
        .other          _Z15matrixAddKernelPKfS0_Pfii,@"STO_CUDA_ENTRY STV_DEFAULT"
_Z15matrixAddKernelPKfS0_Pfii:
.text._Z15matrixAddKernelPKfS0_Pfii:
[----:B------:R-:W-:Y:S01]  /*0000*/  LDC R1, c[0x0][0x37c] ;  /* 0x0000df00ff017b82 */ /* 0x000fe20000000800 */
[----:B------:R-:W0:Y:S07]  /*0010*/  S2R R2, SR_TID.X ;  /* 0x0000000000027919 */ /* 0x000e2e0000002100 */
[----:B------:R-:W1:Y:S01]  /*0020*/  LDC R0, c[0x0][0x364] ;  /* 0x0000d900ff007b82 */ /* 0x000e620000000800 */
[----:B------:R-:W2:Y:S01]  /*0030*/  LDCU.64 UR6, c[0x0][0x398] ;  /* 0x00007300ff0677ac */ /* 0x000ea20008000a00 */
[----:B------:R-:W1:Y:S06]  /*0040*/  S2R R3, SR_TID.Y ;  /* 0x0000000000037919 */ /* 0x000e6c0000002200 */
[----:B------:R-:W0:Y:S08]  /*0050*/  S2UR UR5, SR_CTAID.X ;  /* 0x00000000000579c3 */ /* 0x000e300000002500 */
[----:B------:R-:W0:Y:S08]  /*0060*/  LDC R7, c[0x0][0x360] ;  /* 0x0000d800ff077b82 */ /* 0x000e300000000800 */
[----:B------:R-:W1:Y:S01]  /*0070*/  S2UR UR4, SR_CTAID.Y ;  /* 0x00000000000479c3 */ /* 0x000e620000002600 */
[----:B0-----:R-:W-:-:S05]  /*0080*/  IMAD R7, R7, UR5, R2 ;  /* 0x0000000507077c24 */ /* 0x001fca000f8e0202 */
[----:B--2---:R-:W-:Y:S01]  /*0090*/  ISETP.GE.AND P0, PT, R7, UR7, PT ;  /* 0x0000000707007c0c */ /* 0x004fe2000bf06270 */
[----:B-1----:R-:W-:-:S05]  /*00a0*/  IMAD R0, R0, UR4, R3 ;  /* 0x0000000400007c24 */ /* 0x002fca000f8e0203 */
[----:B------:R-:W-:-:S13]  /*00b0*/  ISETP.GE.OR P0, PT, R0, UR6, P0 ;  /* 0x0000000600007c0c */ /* 0x000fda0008706670 */
[----:B------:R-:W-:Y:S05]  /*00c0*/  @P0 EXIT ;  /* 0x000000000000094d */ /* 0x000fea0003800000 */
[----:B------:R-:W0:Y:S01]  /*00d0*/  LDC.64 R2, c[0x0][0x380] ;  /* 0x0000e000ff027b82 */ /* 0x000e220000000a00 */
[----:B------:R-:W1:Y:S01]  /*00e0*/  LDCU.64 UR4, c[0x0][0x358] ;  /* 0x00006b00ff0477ac */ /* 0x000e620008000a00 */
[----:B------:R-:W-:-:S06]  /*00f0*/  IMAD R9, R0, UR7, R7 ;  /* 0x0000000700097c24 */ /* 0x000fcc000f8e0207 */
[----:B------:R-:W2:Y:S08]  /*0100*/  LDC.64 R4, c[0x0][0x388] ;  /* 0x0000e200ff047b82 */ /* 0x000eb00000000a00 */
[----:B------:R-:W3:Y:S01]  /*0110*/  LDC.64 R6, c[0x0][0x390] ;  /* 0x0000e400ff067b82 */ /* 0x000ee20000000a00 */
[----:B0-----:R-:W-:-:S06]  /*0120*/  IMAD.WIDE R2, R9, 0x4, R2 ;  /* 0x0000000409027825 */ /* 0x001fcc00078e0202 */
[----:B-1----:R-:W4:Y:S01]  /*0130*/  LDG.E R2, desc[UR4][R2.64] ;  /* 0x0000000402027981 */ /* 0x002f22000c1e1900 */
[----:B--2---:R-:W-:-:S06]  /*0140*/  IMAD.WIDE R4, R9, 0x4, R4 ;  /* 0x0000000409047825 */ /* 0x004fcc00078e0204 */
[----:B------:R-:W4:Y:S01]  /*0150*/  LDG.E R5, desc[UR4][R4.64] ;  /* 0x0000000404057981 */ /* 0x000f22000c1e1900 */
[----:B---3--:R-:W-:-:S04]  /*0160*/  IMAD.WIDE R6, R9, 0x4, R6 ;  /* 0x0000000409067825 */ /* 0x008fc800078e0206 */
[----:B----4-:R-:W-:-:S05]  /*0170*/  FADD R9, R2, R5 ;  /* 0x0000000502097221 */ /* 0x010fca0000000000 */
[----:B------:R-:W-:Y:S01]  /*0180*/  STG.E desc[UR4][R6.64], R9 ;  /* 0x0000000906007986 */ /* 0x000fe2000c101904 */
[----:B------:R-:W-:Y:S05]  /*0190*/  EXIT ;  /* 0x000000000000794d */ /* 0x000fea0003800000 */
.L_x_0:
[----:B------:R-:W-:-:S00]  /*01a0*/  BRA `(.L_x_0) ;  /* 0xfffffffc00fc7947 */ /* 0x000fc0000383ffff */
[----:B------:R-:W-:-:S00]  /*01b0*/  NOP ;  /* 0x0000000000007918 */ /* 0x000fc00000000000 */
        /* <DEDUP_REMOVED lines=12> */
.L_x_1:


//--------------------- .nv.shared.reserved.0     --------------------------
	.section	.nv.shared.reserved.0,"aw",@nobits
	.weak		__nv_reservedSMEM_offset_0_alias
	.size		__nv_reservedSMEM_offset_0_alias, 0, 64
	.other		__nv_reservedSMEM_offset_0_alias,@"STO_CUDA_RESERVED_SHARED STV_DEFAULT"
__nv_reservedSMEM_offset_0_alias:
	.zero		0
	.zero		64


//--------------------- .nv.constant0._Z15matrixAddKernelPKfS0_Pfii --------------------------
	.section	.nv.constant0._Z15matrixAddKernelPKfS0_Pfii,"a",@progbits
	.sectionflags	@""
	.align	4
.nv.constant0._Z15matrixAddKernelPKfS0_Pfii:
	.zero		928


//--------------------- SYMBOLS --------------------------

	.type		.nv.reservedSmem.offset0,@object
	.size		.nv.reservedSmem.offset0,0x4
